	.headerflags	@"EF_CUDA_TEXMODE_UNIFIED EF_CUDA_64BIT_ADDRESS EF_CUDA_ACCELERATORS EF_CUDA_SM90 EF_CUDA_VIRTUAL_SM(EF_CUDA_SM90)"
	.elftype	@"ET_EXEC"


//--------------------- .nv.info                  --------------------------
	.section	.nv.info,"",@"SHT_CUDA_INFO"
	.align	4


	//----- nvinfo : EIATTR_REGCOUNT
	.align		4
        /*0000*/ 	.byte	0x04, 0x2f
        /*0002*/ 	.short	(.L_1 - .L_0)
	.align		4
.L_0:
        /*0004*/ 	.word	index@(triton_poi_fused__unsafe_index_convolution_leaky_relu_14)
        /*0008*/ 	.word	0x00000013


	//----- nvinfo : EIATTR_MIN_STACK_SIZE
	.align		4
.L_1:
        /*000c*/ 	.byte	0x04, 0x12
        /*000e*/ 	.short	(.L_3 - .L_2)
	.align		4
.L_2:
        /*0010*/ 	.word	index@(triton_poi_fused__unsafe_index_convolution_leaky_relu_14)
        /*0014*/ 	.word	0x00000000


	//----- nvinfo : EIATTR_FRAME_SIZE
	.align		4
.L_3:
        /*0018*/ 	.byte	0x04, 0x11
        /*001a*/ 	.short	(.L_5 - .L_4)
	.align		4
.L_4:
        /*001c*/ 	.word	index@(triton_poi_fused__unsafe_index_convolution_leaky_relu_14)
        /*0020*/ 	.word	0x00000000


	//----- nvinfo : EIATTR_MIN_STACK_SIZE
	.align		4
.L_5:
        /*0024*/ 	.byte	0x04, 0x12
        /*0026*/ 	.short	(.L_7 - .L_6)
	.align		4
.L_6:
        /*0028*/ 	.word	index@(triton_poi_fused__unsafe_index_convolution_leaky_relu_14)
        /*002c*/ 	.word	0x00000000
.L_7:


//--------------------- .nv.info.triton_poi_fused__unsafe_index_convolution_leaky_relu_14 --------------------------
	.section	.nv.info.triton_poi_fused__unsafe_index_convolution_leaky_relu_14,"",@"SHT_CUDA_INFO"
	.sectionflags	@""
	.align	4


	//----- nvinfo : EIATTR_CUDA_API_VERSION
	.align		4
        /*0000*/ 	.byte	0x04, 0x37
        /*0002*/ 	.short	(.L_9 - .L_8)
.L_8:
        /*0004*/ 	.word	0x0000007c


	//----- nvinfo : EIATTR_KPARAM_INFO
	.align		4
.L_9:
        /*0008*/ 	.byte	0x04, 0x17
        /*000a*/ 	.short	(.L_11 - .L_10)
.L_10:
        /*000c*/ 	.word	0x00000000
        /*0010*/ 	.short	0x0004
        /*0012*/ 	.short	0x0020
        /*0014*/ 	.byte	0x00, 0xf0, 0x11, 0x00


	//----- nvinfo : EIATTR_KPARAM_INFO
	.align		4
.L_11:
        /*0018*/ 	.byte	0x04, 0x17
        /*001a*/ 	.short	(.L_13 - .L_12)
.L_12:
        /*001c*/ 	.word	0x00000000
        /*0020*/ 	.short	0x0003
        /*0022*/ 	.short	0x0018
        /*0024*/ 	.byte	0x00, 0xf4, 0x21, 0x00


	//----- nvinfo : EIATTR_KPARAM_INFO
	.align		4
.L_13:
        /*0028*/ 	.byte	0x04, 0x17
        /*002a*/ 	.short	(.L_15 - .L_14)
.L_14:
        /*002c*/ 	.word	0x00000000
        /*0030*/ 	.short	0x0002
        /*0032*/ 	.short	0x0010
        /*0034*/ 	.byte	0x00, 0xf4, 0x21, 0x00


	//----- nvinfo : EIATTR_KPARAM_INFO
	.align		4
.L_15:
        /*0038*/ 	.byte	0x04, 0x17
        /*003a*/ 	.short	(.L_17 - .L_16)
.L_16:
        /*003c*/ 	.word	0x00000000
        /*0040*/ 	.short	0x0001
        /*0042*/ 	.short	0x0008
        /*0044*/ 	.byte	0x00, 0xf4, 0x21, 0x00


	//----- nvinfo : EIATTR_KPARAM_INFO
	.align		4
.L_17:
        /*0048*/ 	.byte	0x04, 0x17
        /*004a*/ 	.short	(.L_19 - .L_18)
.L_18:
        /*004c*/ 	.word	0x00000000
        /*0050*/ 	.short	0x0000
        /*0052*/ 	.short	0x0000
        /*0054*/ 	.byte	0x00, 0xf4, 0x21, 0x00


	//----- nvinfo : EIATTR_SPARSE_MMA_MASK
	.align		4
.L_19:
        /*0058*/ 	.byte	0x03, 0x50
        /*005a*/ 	.short	0x0000


	//----- nvinfo : EIATTR_MAXREG_COUNT
	.align		4
        /*005c*/ 	.byte	0x03, 0x1b
        /*005e*/ 	.short	0x00ff


	//----- nvinfo : EIATTR_EXIT_INSTR_OFFSETS
	.align		4
        /*0060*/ 	.byte	0x04, 0x1c
        /*0062*/ 	.short	(.L_21 - .L_20)


	//   ....[0]....
.L_20:
        /*0064*/ 	.word	0x000003f0


	//----- nvinfo : EIATTR_REQNTID
	.align		4
.L_21:
        /*0068*/ 	.byte	0x04, 0x10
        /*006a*/ 	.short	(.L_23 - .L_22)
.L_22:
        /*006c*/ 	.word	0x00000080
        /*0070*/ 	.word	0x00000001
        /*0074*/ 	.word	0x00000001


	//----- nvinfo : EIATTR_CBANK_PARAM_SIZE
	.align		4
.L_23:
        /*0078*/ 	.byte	0x03, 0x19
        /*007a*/ 	.short	0x0024


	//----- nvinfo : EIATTR_PARAM_CBANK
	.align		4
        /*007c*/ 	.byte	0x04, 0x0a
        /*007e*/ 	.short	(.L_25 - .L_24)
	.align		4
.L_24:
        /*0080*/ 	.word	index@(.nv.constant0.triton_poi_fused__unsafe_index_convolution_leaky_relu_14)
        /*0084*/ 	.short	0x0210
        /*0086*/ 	.short	0x0024


	//----- nvinfo : EIATTR_SW_WAR
	.align		4
.L_25:
        /*0088*/ 	.byte	0x04, 0x36
        /*008a*/ 	.short	(.L_27 - .L_26)
.L_26:
        /*008c*/ 	.word	0x00000008
.L_27:


//--------------------- .nv.callgraph             --------------------------
	.section	.nv.callgraph,"",@"SHT_CUDA_CALLGRAPH"
	.align	4
	.sectionentsize	8
	.align		4
        /*0000*/ 	.word	0x00000000
	.align		4
        /*0004*/ 	.word	0xffffffff
	.align		4
        /*0008*/ 	.word	0x00000000
	.align		4
        /*000c*/ 	.word	0xfffffffe
	.align		4
        /*0010*/ 	.word	0x00000000
	.align		4
        /*0014*/ 	.word	0xfffffffd
	.align		4
        /*0018*/ 	.word	0x00000000
	.align		4
        /*001c*/ 	.word	0xfffffffc


//--------------------- .text.triton_poi_fused__unsafe_index_convolution_leaky_relu_14 --------------------------
	.section	.text.triton_poi_fused__unsafe_index_convolution_leaky_relu_14,"ax",@progbits
	.align	128
        .global         triton_poi_fused__unsafe_index_convolution_leaky_relu_14
        .type           triton_poi_fused__unsafe_index_convolution_leaky_relu_14,@function
        .size           triton_poi_fused__unsafe_index_convolution_leaky_relu_14,(.L_x_1 - triton_poi_fused__unsafe_index_convolution_leaky_relu_14)
        .other          triton_poi_fused__unsafe_index_convolution_leaky_relu_14,@"STO_CUDA_ENTRY STV_DEFAULT"
triton_poi_fused__unsafe_index_convolution_leaky_relu_14:
.text.triton_poi_fused__unsafe_index_convolution_leaky_relu_14:
[----:B------:R-:W-:Y:S01]  /*0000*/  LDC R1, c[0x0][0x28] ;  /* 0x00000a00ff017b82 */ /* 0x000fe20000000800 */
[----:B------:R-:W1:Y:S07]  /*0010*/  S2R R0, SR_TID.X ;  /* 0x0000000000007919 */ /* 0x000e6e0000002100 */
[----:B------:R-:W2:Y:S01]  /*0020*/  LDC.64 R4, c[0x0][0x210] ;  /* 0x00008400ff047b82 */ /* 0x000ea20000000a00 */
[----:B------:R-:W-:Y:S01]  /*0030*/  ULDC.64 UR4, c[0x0][0x208] ;  /* 0x0000820000047ab9 */ /* 0x000fe20000000a00 */
[----:B------:R-:W-:Y:S01]  /*0040*/  ULDC.64 UR6, c[0x0][0x218] ;  /* 0x0000860000067ab9 */ /* 0x000fe20000000a00 */
[----:B------:R-:W3:Y:S01]  /*0050*/  S2R R11, SR_CTAID.X ;  /* 0x00000000000b7919 */ /* 0x000ee20000002500 */
[----:B-1----:R-:W-:-:S05]  /*0060*/  IMAD.SHL.U32 R0, R0, 0x2, RZ ;  /* 0x0000000200007824 */ /* 0x002fca00078e00ff */
[----:B------:R-:W-:-:S05]  /*0070*/  LOP3.LUT R0, R0, 0xfe, RZ, 0xc0, !PT ;  /* 0x000000fe00007812 */ /* 0x000fca00078ec0ff */
[----:B---3--:R-:W-:-:S05]  /*0080*/  IMAD R0, R11, 0x100, R0 ;  /* 0x000001000b007824 */ /* 0x008fca00078e0200 */
[----:B------:R-:W-:-:S04]  /*0090*/  SHF.R.S32.HI R3, RZ, 0x1f, R0 ;  /* 0x0000001fff037819 */ /* 0x000fc80000011400 */
[----:B------:R-:W-:-:S04]  /*00a0*/  LEA.HI R3, R3, R0, RZ, 0x4 ;  /* 0x0000000003037211 */ /* 0x000fc800078f20ff */
[----:B------:R-:W-:Y:S02]  /*00b0*/  SHF.R.S32.HI R2, RZ, 0x4, R3 ;  /* 0x00000004ff027819 */ /* 0x000fe40000011403 */
[----:B------:R-:W-:Y:S02]  /*00c0*/  LOP3.LUT R3, R3, 0xfffffff0, RZ, 0xc0, !PT ;  /* 0xfffffff003037812 */ /* 0x000fe400078ec0ff */
[----:B------:R-:W-:-:S03]  /*00d0*/  LEA.HI R6, R2, R2, RZ, 0x4 ;  /* 0x0000000202067211 */ /* 0x000fc600078f20ff */
[----:B------:R-:W-:Y:S01]  /*00e0*/  IMAD.IADD R3, R0, 0x1, -R3 ;  /* 0x0000000100037824 */ /* 0x000fe200078e0a03 */
[----:B------:R-:W-:-:S05]  /*00f0*/  LOP3.LUT R7, R6, 0xfffffff0, RZ, 0xc0, !PT ;  /* 0xfffffff006077812 */ /* 0x000fca00078ec0ff */
[----:B------:R-:W-:-:S04]  /*0100*/  IMAD.IADD R7, R2, 0x1, -R7 ;  /* 0x0000000102077824 */ /* 0x000fc800078e0a07 */
[----:B--2---:R-:W-:-:S06]  /*0110*/  IMAD.WIDE R8, R7, 0x8, R4 ;  /* 0x0000000807087825 */ /* 0x004fcc00078e0204 */
[----:B------:R-:W2:Y:S01]  /*0120*/  LDG.E.EL.64 R8, desc[UR4][R8.64] ;  /* 0x0000000408087981 */ /* 0x000ea2000c2e1b00 */
[----:B------:R-:W-:Y:S01]  /*0130*/  IMAD.WIDE R4, R3, 0x8, R4 ;  /* 0x0000000803047825 */ /* 0x000fe200078e0204 */
[----:B------:R-:W-:Y:S01]  /*0140*/  SHF.R.S32.HI R11, RZ, 0x17, R11 ;  /* 0x00000017ff0b7819 */ /* 0x000fe2000001140b */
[----:B------:R-:W1:Y:S04]  /*0150*/  LDC.64 R2, c[0x0][0x220] ;  /* 0x00008800ff027b82 */ /* 0x000e680000000a00 */
[----:B------:R-:W3:Y:S01]  /*0160*/  LDG.E.EL.128 R4, desc[UR4][R4.64] ;  /* 0x0000000404047981 */ /* 0x000ee2000c2e1d00 */
[----:B------:R-:W-:-:S04]  /*0170*/  SGXT R11, R11, 0x1 ;  /* 0x000000010b0b781a */ /* 0x000fc80000000200 */
[----:B------:R-:W-:-:S04]  /*0180*/  LEA.HI R11, R11, R0, RZ, 0x8 ;  /* 0x000000000b0b7211 */ /* 0x000fc800078f40ff */
[----:B------:R-:W-:Y:S02]  /*0190*/  SHF.R.S32.HI R11, RZ, 0x8, R11 ;  /* 0x00000008ff0b7819 */ /* 0x000fe4000001140b */
[----:B--2---:R-:W-:-:S04]  /*01a0*/  SHF.R.U32.HI R13, RZ, 0x1c, R9 ;  /* 0x0000001cff0d7819 */ /* 0x004fc80000011609 */
[----:B------:R-:W-:Y:S02]  /*01b0*/  LOP3.LUT R13, R13, 0x8, RZ, 0xc0, !PT ;  /* 0x000000080d0d7812 */ /* 0x000fe400078ec0ff */
[----:B---3--:R-:W-:Y:S02]  /*01c0*/  SHF.R.U32.HI R14, RZ, 0x1a, R5 ;  /* 0x0000001aff0e7819 */ /* 0x008fe40000011605 */
[----:B------:R-:W-:Y:S02]  /*01d0*/  IADD3 R16, P0, R8, R13, RZ ;  /* 0x0000000d08107210 */ /* 0x000fe40007f1e0ff */
[----:B------:R-:W-:Y:S02]  /*01e0*/  LEA R13, P1, R4, UR6, 0x2 ;  /* 0x00000006040d7c11 */ /* 0x000fe4000f8210ff */
[----:B------:R-:W-:Y:S01]  /*01f0*/  LOP3.LUT R14, R14, 0x20, RZ, 0xc0, !PT ;  /* 0x000000200e0e7812 */ /* 0x000fe200078ec0ff */
[----:B------:R-:W-:Y:S01]  /*0200*/  IMAD.X R9, RZ, RZ, R9, P0 ;  /* 0x000000ffff097224 */ /* 0x000fe200000e0609 */
[----:B------:R-:W-:-:S02]  /*0210*/  LEA.HI.X R15, R4, UR7, R5, 0x2, P1 ;  /* 0x00000007040f7c11 */ /* 0x000fc400088f1405 */
[----:B------:R-:W-:Y:S02]  /*0220*/  SHF.R.U32.HI R5, RZ, 0x1a, R7 ;  /* 0x0000001aff057819 */ /* 0x000fe40000011607 */
[C---:B------:R-:W-:Y:S01]  /*0230*/  SHF.L.U64.HI R12, R16.reuse, 0x5, R9 ;  /* 0x00000005100c7819 */ /* 0x040fe20000010209 */
[----:B------:R-:W-:Y:S01]  /*0240*/  IMAD.SHL.U32 R9, R16, 0x20, RZ ;  /* 0x0000002010097824 */ /* 0x000fe200078e00ff */
[----:B------:R-:W-:Y:S02]  /*0250*/  LEA.HI R4, R11, R11, RZ, 0x6 ;  /* 0x0000000b0b047211 */ /* 0x000fe400078f30ff */
[C---:B------:R-:W-:Y:S02]  /*0260*/  LEA R10, P0, R6.reuse, UR6, 0x2 ;  /* 0x00000006060a7c11 */ /* 0x040fe4000f8010ff */
[----:B------:R-:W-:Y:S02]  /*0270*/  LOP3.LUT R5, R5, 0x20, RZ, 0xc0, !PT ;  /* 0x0000002005057812 */ /* 0x000fe400078ec0ff */
[----:B------:R-:W-:-:S02]  /*0280*/  LEA.HI.X R7, R6, UR7, R7, 0x2, P0 ;  /* 0x0000000706077c11 */ /* 0x000fc400080f1407 */
[----:B------:R-:W-:Y:S02]  /*0290*/  LOP3.LUT R8, R4, 0xffffffc0, RZ, 0xc0, !PT ;  /* 0xffffffc004087812 */ /* 0x000fe400078ec0ff */
[C---:B------:R-:W-:Y:S02]  /*02a0*/  IADD3 R4, P0, P1, R9.reuse, R13, R14 ;  /* 0x0000000d09047210 */ /* 0x040fe4000791e00e */
[----:B------:R-:W-:Y:S01]  /*02b0*/  IADD3 R6, P2, P3, R9, R10, R5 ;  /* 0x0000000a09067210 */ /* 0x000fe20007b5e005 */
[C---:B------:R-:W-:Y:S01]  /*02c0*/  IMAD.IADD R9, R11.reuse, 0x1, -R8 ;  /* 0x000000010b097824 */ /* 0x040fe200078e0a08 */
[C---:B------:R-:W-:Y:S01]  /*02d0*/  IADD3.X R5, R12.reuse, R15, RZ, P0, P1 ;  /* 0x0000000f0c057210 */ /* 0x040fe200007e24ff */
[----:B------:R-:W-:Y:S01]  /*02e0*/  IMAD.SHL.U32 R11, R11, 0x40, RZ ;  /* 0x000000400b0b7824 */ /* 0x000fe200078e00ff */
[----:B------:R-:W-:Y:S01]  /*02f0*/  IADD3.X R7, R12, R7, RZ, P2, P3 ;  /* 0x000000070c077210 */ /* 0x000fe200017e64ff */
[----:B-1----:R-:W-:Y:S02]  /*0300*/  IMAD.WIDE R2, R9, 0x4, R2 ;  /* 0x0000000409027825 */ /* 0x002fe400078e0202 */
[----:B------:R-:W1:Y:S02]  /*0310*/  LDC.64 R8, c[0x0][0x228] ;  /* 0x00008a00ff087b82 */ /* 0x000e640000000a00 */
[----:B------:R-:W-:-:S02]  /*0320*/  IMAD.WIDE R4, R11, 0x4, R4 ;  /* 0x000000040b047825 */ /* 0x000fc400078e0204 */
[----:B------:R-:W2:Y:S02]  /*0330*/  LDG.E.EL R2, desc[UR4][R2.64] ;  /* 0x0000000402027981 */ /* 0x000ea4000c2e1900 */
[----:B------:R-:W-:Y:S02]  /*0340*/  IMAD.WIDE R6, R11, 0x4, R6 ;  /* 0x000000040b067825 */ /* 0x000fe400078e0206 */
[----:B------:R-:W2:Y:S04]  /*0350*/  LDG.E.EL R5, desc[UR4][R4.64] ;  /* 0x0000000404057981 */ /* 0x000ea8000c2e1900 */
[----:B------:R-:W3:Y:S01]  /*0360*/  LDG.E.EL R7, desc[UR4][R6.64] ;  /* 0x0000000406077981 */ /* 0x000ee2000c2e1900 */
[----:B-1----:R-:W-:Y:S01]  /*0370*/  IMAD.WIDE R8, R0, 0x4, R8 ;  /* 0x0000000400087825 */ /* 0x002fe200078e0208 */
[----:B--2---:R-:W-:-:S02]  /*0380*/  FSETP.GT.AND P0, PT, R2, -R5, PT ;  /* 0x800000050200720b */ /* 0x004fc40003f04000 */
[C---:B---3--:R-:W-:Y:S01]  /*0390*/  FSETP.GT.AND P1, PT, R2.reuse, -R7, PT ;  /* 0x800000070200720b */ /* 0x048fe20003f24000 */
[C---:B------:R-:W-:Y:S01]  /*03a0*/  FADD R10, R2.reuse, R5 ;  /* 0x00000005020a7221 */ /* 0x040fe20000000000 */
[----:B------:R-:W-:-:S09]  /*03b0*/  FADD R11, R2, R7 ;  /* 0x00000007020b7221 */ /* 0x000fd20000000000 */
[----:B------:R-:W-:Y:S02]  /*03c0*/  @!P0 FMUL R10, R10, 0.20000000298023223877 ;  /* 0x3e4ccccd0a0a8820 */ /* 0x000fe40000400000 */
[----:B------:R-:W-:-:S05]  /*03d0*/  @!P1 FMUL R11, R11, 0.20000000298023223877 ;  /* 0x3e4ccccd0b0b9820 */ /* 0x000fca0000400000 */
[----:B------:R-:W-:Y:S01]  /*03e0*/  STG.E.64 desc[UR4][R8.64], R10 ;  /* 0x0000000a08007986 */ /* 0x000fe2000c101b04 */
[----:B------:R-:W-:Y:S05]  /*03f0*/  EXIT ;  /* 0x000000000000794d */ /* 0x000fea0003800000 */
.L_x_0:
[----:B------:R-:W-:-:S00]  /*0400*/  BRA `(.L_x_0) ;  /* 0xfffffffc00fc7947 */ /* 0x000fc0000383ffff */
[----:B------:R-:W-:-:S00]  /*0410*/  NOP ;  /* 0x0000000000007918 */ /* 0x000fc00000000000 */
        /* <DEDUP_REMOVED lines=14> */
.L_x_1:


//--------------------- .nv.constant0.triton_poi_fused__unsafe_index_convolution_leaky_relu_14 --------------------------
	.section	.nv.constant0.triton_poi_fused__unsafe_index_convolution_leaky_relu_14,"a",@progbits
	.sectionflags	@""
	.align	4
.nv.constant0.triton_poi_fused__unsafe_index_convolution_leaky_relu_14:
	.zero		564
